//
// Generated by NVIDIA NVVM Compiler
//
// Compiler Build ID: CL-36424714
// Cuda compilation tools, release 13.0, V13.0.88
// Based on NVVM 20.0.0
//

.version 9.0
.target sm_100
.address_size 64

	// .globl	_Z17convolutionRowGPUPfS_ii
.const .align 4 .b8 d_Kernel[12];
// _ZZ17convolutionRowGPUPfS_iiE4data has been demoted
// _ZZ20convolutionColumnGPUPfS_iiiiE4data has been demoted

.visible .entry _Z17convolutionRowGPUPfS_ii(
	.param .u64 .ptr .align 1 _Z17convolutionRowGPUPfS_ii_param_0,
	.param .u64 .ptr .align 1 _Z17convolutionRowGPUPfS_ii_param_1,
	.param .u32 _Z17convolutionRowGPUPfS_ii_param_2,
	.param .u32 _Z17convolutionRowGPUPfS_ii_param_3
)
{
	.reg .pred 	%p<6>;
	.reg .b32 	%r<21>;
	.reg .b32 	%f<14>;
	.reg .b64 	%rd<9>;
	// demoted variable
	.shared .align 4 .b8 _ZZ17convolutionRowGPUPfS_iiE4data[520];
	ld.param.u64 	%rd1, [_Z17convolutionRowGPUPfS_ii_param_0];
	ld.param.u64 	%rd2, [_Z17convolutionRowGPUPfS_ii_param_1];
	ld.param.u32 	%r8, [_Z17convolutionRowGPUPfS_ii_param_2];
	mov.u32 	%r9, %ctaid.x;
	shl.b32 	%r1, %r9, 7;
	add.s32 	%r10, %r1, -1;
	add.s32 	%r2, %r8, -1;
	mov.u32 	%r11, %ctaid.y;
	mul.lo.s32 	%r3, %r8, %r11;
	mov.u32 	%r4, %tid.x;
	add.s32 	%r12, %r4, %r1;
	add.s32 	%r5, %r12, -16;
	setp.lt.s32 	%p1, %r5, %r10;
	shl.b32 	%r13, %r4, 2;
	mov.u32 	%r14, _ZZ17convolutionRowGPUPfS_iiE4data;
	add.s32 	%r6, %r14, %r13;
	@%p1 bra 	$L__BB0_4;
	setp.lt.s32 	%p2, %r5, 0;
	add.s32 	%r15, %r1, 128;
	min.s32 	%r16, %r15, %r2;
	setp.gt.s32 	%p3, %r5, %r16;
	mov.f32 	%f13, 0f00000000;
	or.pred  	%p4, %p2, %p3;
	@%p4 bra 	$L__BB0_3;
	add.s32 	%r17, %r3, %r5;
	cvta.to.global.u64 	%rd3, %rd2;
	mul.wide.s32 	%rd4, %r17, 4;
	add.s64 	%rd5, %rd3, %rd4;
	ld.global.f32 	%f13, [%rd5];
$L__BB0_3:
	st.shared.f32 	[%r6+-60], %f13;
$L__BB0_4:
	bar.sync 	0;
	add.s32 	%r18, %r1, 127;
	min.s32 	%r19, %r18, %r2;
	setp.gt.s32 	%p5, %r12, %r19;
	@%p5 bra 	$L__BB0_6;
	ld.shared.f32 	%f4, [%r6];
	ld.const.f32 	%f5, [d_Kernel+8];
	ld.shared.f32 	%f6, [%r6+4];
	ld.const.f32 	%f7, [d_Kernel+4];
	ld.shared.f32 	%f8, [%r6+8];
	ld.const.f32 	%f9, [d_Kernel];
	fma.rn.f32 	%f10, %f8, %f9, 0f00000000;
	fma.rn.f32 	%f11, %f6, %f7, %f10;
	fma.rn.f32 	%f12, %f4, %f5, %f11;
	add.s32 	%r20, %r3, %r12;
	cvta.to.global.u64 	%rd6, %rd1;
	mul.wide.s32 	%rd7, %r20, 4;
	add.s64 	%rd8, %rd6, %rd7;
	st.global.f32 	[%rd8], %f12;
$L__BB0_6:
	ret;

}
	// .globl	_Z20convolutionColumnGPUPfS_iiii
.visible .entry _Z20convolutionColumnGPUPfS_iiii(
	.param .u64 .ptr .align 1 _Z20convolutionColumnGPUPfS_iiii_param_0,
	.param .u64 .ptr .align 1 _Z20convolutionColumnGPUPfS_iiii_param_1,
	.param .u32 _Z20convolutionColumnGPUPfS_iiii_param_2,
	.param .u32 _Z20convolutionColumnGPUPfS_iiii_param_3,
	.param .u32 _Z20convolutionColumnGPUPfS_iiii_param_4,
	.param .u32 _Z20convolutionColumnGPUPfS_iiii_param_5
)
{
	.reg .pred 	%p<28>;
	.reg .b32 	%r<185>;
	.reg .b32 	%f<54>;
	.reg .b64 	%rd<23>;
	// demoted variable
	.shared .align 4 .b8 _ZZ20convolutionColumnGPUPfS_iiiiE4data[3200];
	ld.param.u64 	%rd4, [_Z20convolutionColumnGPUPfS_iiii_param_0];
	ld.param.u64 	%rd5, [_Z20convolutionColumnGPUPfS_iiii_param_1];
	ld.param.u32 	%r95, [_Z20convolutionColumnGPUPfS_iiii_param_2];
	ld.param.u32 	%r96, [_Z20convolutionColumnGPUPfS_iiii_param_3];
	ld.param.u32 	%r97, [_Z20convolutionColumnGPUPfS_iiii_param_4];
	ld.param.u32 	%r98, [_Z20convolutionColumnGPUPfS_iiii_param_5];
	cvta.to.global.u64 	%rd1, %rd4;
	cvta.to.global.u64 	%rd2, %rd5;
	mov.u32 	%r99, %ctaid.y;
	mul.lo.s32 	%r1, %r99, 48;
	add.s32 	%r100, %r1, 47;
	add.s32 	%r2, %r1, -1;
	add.s32 	%r3, %r1, 48;
	add.s32 	%r101, %r96, -1;
	min.s32 	%r4, %r100, %r101;
	max.s32 	%r5, %r2, 0;
	mov.u32 	%r102, %ctaid.x;
	shl.b32 	%r103, %r102, 4;
	mov.u32 	%r6, %tid.x;
	add.s32 	%r104, %r103, %r6;
	mov.u32 	%r7, %tid.y;
	shl.b32 	%r105, %r7, 4;
	add.s32 	%r176, %r105, %r6;
	add.s32 	%r172, %r2, %r7;
	mad.lo.s32 	%r10, %r95, %r172, %r104;
	setp.gt.s32 	%p1, %r172, %r3;
	@%p1 bra 	$L__BB1_18;
	mov.u32 	%r11, %ntid.y;
	add.s32 	%r106, %r7, %r11;
	add.s32 	%r107, %r2, %r106;
	add.s32 	%r108, %r1, 49;
	max.u32 	%r109, %r107, %r108;
	sub.s32 	%r110, %r109, %r106;
	add.s32 	%r111, %r110, 1;
	setp.ne.s32 	%p2, %r111, %r1;
	selp.u32 	%r112, 1, 0, %p2;
	add.s32 	%r113, %r1, %r112;
	sub.s32 	%r114, %r111, %r113;
	div.u32 	%r115, %r114, %r11;
	add.s32 	%r12, %r115, %r112;
	and.b32  	%r116, %r12, 3;
	setp.eq.s32 	%p3, %r116, 3;
	mov.u32 	%r163, %r10;
	mov.u32 	%r164, %r176;
	@%p3 bra 	$L__BB1_7;
	add.s32 	%r159, %r7, %r1;
	shl.b32 	%r117, %r7, 6;
	shl.b32 	%r118, %r6, 2;
	add.s32 	%r119, %r117, %r118;
	mov.u32 	%r120, _ZZ20convolutionColumnGPUPfS_iiiiE4data;
	add.s32 	%r158, %r120, %r119;
	shl.b32 	%r15, %r97, 2;
	add.s32 	%r121, %r12, 1;
	and.b32  	%r122, %r121, 3;
	neg.s32 	%r157, %r122;
	mov.u32 	%r163, %r10;
	mov.u32 	%r164, %r176;
$L__BB1_3:
	.pragma "nounroll";
	add.s32 	%r123, %r159, -1;
	mul.wide.s32 	%rd6, %r163, 4;
	add.s64 	%rd3, %rd2, %rd6;
	setp.lt.s32 	%p4, %r123, %r5;
	setp.le.s32 	%p5, %r96, %r123;
	mov.f32 	%f49, 0f00000000;
	or.pred  	%p6, %p4, %p5;
	@%p6 bra 	$L__BB1_5;
	ld.global.f32 	%f49, [%rd3];
$L__BB1_5:
	st.shared.f32 	[%r158], %f49;
	add.s32 	%r164, %r164, %r97;
	add.s32 	%r163, %r163, %r98;
	add.s32 	%r159, %r159, %r11;
	add.s32 	%r158, %r158, %r15;
	add.s32 	%r157, %r157, 1;
	setp.ne.s32 	%p7, %r157, 0;
	@%p7 bra 	$L__BB1_3;
	add.s32 	%r172, %r159, -1;
$L__BB1_7:
	setp.lt.u32 	%p8, %r12, 3;
	@%p8 bra 	$L__BB1_18;
	shl.b32 	%r124, %r11, 1;
	add.s32 	%r171, %r172, %r124;
	mad.lo.s32 	%r170, %r11, 3, %r172;
	add.s32 	%r169, %r11, %r172;
	shl.b32 	%r125, %r98, 1;
	add.s32 	%r168, %r163, %r125;
	shl.b32 	%r35, %r98, 2;
	mad.lo.s32 	%r167, %r98, 3, %r163;
	add.s32 	%r166, %r163, %r98;
	shl.b32 	%r126, %r164, 2;
	mov.u32 	%r127, _ZZ20convolutionColumnGPUPfS_iiiiE4data;
	add.s32 	%r165, %r127, %r126;
	shl.b32 	%r39, %r97, 4;
$L__BB1_9:
	setp.lt.s32 	%p9, %r172, %r5;
	setp.le.s32 	%p10, %r96, %r172;
	mov.f32 	%f50, 0f00000000;
	or.pred  	%p11, %p9, %p10;
	@%p11 bra 	$L__BB1_11;
	mul.wide.s32 	%rd7, %r163, 4;
	add.s64 	%rd8, %rd2, %rd7;
	ld.global.f32 	%f50, [%rd8];
$L__BB1_11:
	st.shared.f32 	[%r165], %f50;
	setp.lt.s32 	%p12, %r169, %r5;
	setp.le.s32 	%p13, %r96, %r169;
	mov.f32 	%f51, 0f00000000;
	or.pred  	%p14, %p12, %p13;
	@%p14 bra 	$L__BB1_13;
	mul.wide.s32 	%rd9, %r166, 4;
	add.s64 	%rd10, %rd2, %rd9;
	ld.global.f32 	%f51, [%rd10];
$L__BB1_13:
	shl.b32 	%r128, %r97, 2;
	add.s32 	%r129, %r165, %r128;
	st.shared.f32 	[%r129], %f51;
	add.s32 	%r49, %r163, %r98;
	add.s32 	%r50, %r172, %r11;
	setp.lt.s32 	%p15, %r171, %r5;
	setp.le.s32 	%p16, %r96, %r171;
	mov.f32 	%f52, 0f00000000;
	or.pred  	%p17, %p15, %p16;
	@%p17 bra 	$L__BB1_15;
	mul.wide.s32 	%rd11, %r168, 4;
	add.s64 	%rd12, %rd2, %rd11;
	ld.global.f32 	%f52, [%rd12];
$L__BB1_15:
	shl.b32 	%r130, %r97, 3;
	add.s32 	%r131, %r165, %r130;
	st.shared.f32 	[%r131], %f52;
	add.s32 	%r51, %r49, %r98;
	add.s32 	%r52, %r50, %r11;
	setp.lt.s32 	%p18, %r170, %r5;
	setp.le.s32 	%p19, %r96, %r170;
	mov.f32 	%f53, 0f00000000;
	or.pred  	%p20, %p18, %p19;
	@%p20 bra 	$L__BB1_17;
	mul.wide.s32 	%rd13, %r167, 4;
	add.s64 	%rd14, %rd2, %rd13;
	ld.global.f32 	%f53, [%rd14];
$L__BB1_17:
	mad.lo.s32 	%r132, %r97, 12, %r165;
	st.shared.f32 	[%r132], %f53;
	add.s32 	%r133, %r51, %r98;
	add.s32 	%r163, %r133, %r98;
	add.s32 	%r134, %r52, %r11;
	add.s32 	%r172, %r134, %r11;
	shl.b32 	%r135, %r11, 2;
	add.s32 	%r171, %r171, %r135;
	add.s32 	%r170, %r170, %r135;
	add.s32 	%r169, %r169, %r135;
	add.s32 	%r168, %r168, %r35;
	add.s32 	%r167, %r167, %r35;
	add.s32 	%r166, %r166, %r35;
	add.s32 	%r165, %r165, %r39;
	setp.le.u32 	%p21, %r172, %r3;
	@%p21 bra 	$L__BB1_9;
$L__BB1_18:
	bar.sync 	0;
	add.s32 	%r177, %r1, %r7;
	add.s32 	%r178, %r10, %r95;
	setp.gt.s32 	%p22, %r177, %r4;
	@%p22 bra 	$L__BB1_26;
	add.s32 	%r181, %r176, 16;
	ld.const.f32 	%f11, [d_Kernel+8];
	ld.const.f32 	%f12, [d_Kernel+4];
	ld.const.f32 	%f13, [d_Kernel];
	mov.u32 	%r65, %ntid.y;
	add.s32 	%r136, %r177, %r65;
	add.s32 	%r137, %r4, 1;
	max.s32 	%r138, %r136, %r137;
	setp.le.s32 	%p23, %r136, %r4;
	selp.u32 	%r139, 1, 0, %p23;
	add.s32 	%r140, %r136, %r139;
	sub.s32 	%r141, %r138, %r140;
	div.u32 	%r142, %r141, %r65;
	add.s32 	%r66, %r142, %r139;
	and.b32  	%r143, %r66, 3;
	setp.eq.s32 	%p24, %r143, 3;
	@%p24 bra 	$L__BB1_23;
	shl.b32 	%r144, %r7, 6;
	shl.b32 	%r145, %r6, 2;
	add.s32 	%r146, %r144, %r145;
	mov.u32 	%r147, _ZZ20convolutionColumnGPUPfS_iiiiE4data;
	add.s32 	%r148, %r146, %r147;
	add.s32 	%r175, %r148, 128;
	shl.b32 	%r68, %r97, 2;
	add.s32 	%r149, %r66, 1;
	and.b32  	%r150, %r149, 3;
	neg.s32 	%r174, %r150;
$L__BB1_21:
	.pragma "nounroll";
	mul.wide.s32 	%rd15, %r178, 4;
	add.s64 	%rd16, %rd1, %rd15;
	ld.shared.f32 	%f19, [%r175+-128];
	ld.shared.f32 	%f20, [%r175+-64];
	ld.shared.f32 	%f21, [%r175];
	fma.rn.f32 	%f22, %f21, %f13, 0f00000000;
	fma.rn.f32 	%f23, %f20, %f12, %f22;
	fma.rn.f32 	%f24, %f19, %f11, %f23;
	st.global.f32 	[%rd16], %f24;
	add.s32 	%r178, %r178, %r98;
	add.s32 	%r177, %r177, %r65;
	add.s32 	%r176, %r176, %r97;
	add.s32 	%r175, %r175, %r68;
	add.s32 	%r174, %r174, 1;
	setp.ne.s32 	%p25, %r174, 0;
	@%p25 bra 	$L__BB1_21;
	add.s32 	%r181, %r176, 16;
$L__BB1_23:
	setp.lt.u32 	%p26, %r66, 3;
	@%p26 bra 	$L__BB1_26;
	shl.b32 	%r84, %r65, 2;
	shl.b32 	%r85, %r98, 2;
	shl.b32 	%r151, %r181, 2;
	mov.u32 	%r152, _ZZ20convolutionColumnGPUPfS_iiiiE4data;
	add.s32 	%r153, %r151, %r152;
	add.s32 	%r182, %r153, -64;
	shl.b32 	%r87, %r97, 4;
	shl.b32 	%r88, %r97, 2;
	mul.wide.s32 	%rd19, %r98, 4;
$L__BB1_25:
	ld.shared.f32 	%f25, [%r182];
	ld.shared.f32 	%f26, [%r182+64];
	ld.shared.f32 	%f27, [%r182+128];
	fma.rn.f32 	%f28, %f27, %f13, 0f00000000;
	fma.rn.f32 	%f29, %f26, %f12, %f28;
	fma.rn.f32 	%f30, %f25, %f11, %f29;
	mul.wide.s32 	%rd17, %r178, 4;
	add.s64 	%rd18, %rd1, %rd17;
	st.global.f32 	[%rd18], %f30;
	add.s32 	%r154, %r182, %r88;
	ld.shared.f32 	%f31, [%r154];
	ld.shared.f32 	%f32, [%r154+64];
	ld.shared.f32 	%f33, [%r154+128];
	fma.rn.f32 	%f34, %f33, %f13, 0f00000000;
	fma.rn.f32 	%f35, %f32, %f12, %f34;
	fma.rn.f32 	%f36, %f31, %f11, %f35;
	add.s64 	%rd20, %rd18, %rd19;
	st.global.f32 	[%rd20], %f36;
	add.s32 	%r155, %r154, %r88;
	ld.shared.f32 	%f37, [%r155];
	ld.shared.f32 	%f38, [%r155+64];
	ld.shared.f32 	%f39, [%r155+128];
	fma.rn.f32 	%f40, %f39, %f13, 0f00000000;
	fma.rn.f32 	%f41, %f38, %f12, %f40;
	fma.rn.f32 	%f42, %f37, %f11, %f41;
	add.s64 	%rd21, %rd20, %rd19;
	st.global.f32 	[%rd21], %f42;
	add.s32 	%r156, %r155, %r88;
	ld.shared.f32 	%f43, [%r156];
	ld.shared.f32 	%f44, [%r156+64];
	ld.shared.f32 	%f45, [%r156+128];
	fma.rn.f32 	%f46, %f45, %f13, 0f00000000;
	fma.rn.f32 	%f47, %f44, %f12, %f46;
	fma.rn.f32 	%f48, %f43, %f11, %f47;
	add.s64 	%rd22, %rd21, %rd19;
	st.global.f32 	[%rd22], %f48;
	add.s32 	%r177, %r177, %r84;
	add.s32 	%r178, %r178, %r85;
	add.s32 	%r182, %r182, %r87;
	setp.le.s32 	%p27, %r177, %r4;
	@%p27 bra 	$L__BB1_25;
$L__BB1_26:
	ret;

}


// ===== COMPILED SASS (sm_100) =====

	.target	sm_100

	.elftype	@"ET_EXEC"


//--------------------- .note.nv.tkinfo           --------------------------
	.section	.note.nv.tkinfo,"",@"SHT_NOTE"
	.sectionflags	@"SHF_NOTE_NV_TKINFO"
	.tkinfo
        /*0018*/ 	.word	0x00000002
        /*0030*/ 	.string	""
        /*0030*/ 	.string	"ptxas"
        /*0030*/ 	.string	"Cuda compilation tools, release 13.0, V13.0.88"
        /*0030*/ 	.string	"Build cuda_13.0.r13.0/compiler.36424714_0"
        /*0030*/ 	.string	"-arch sm_100 -m 64 "



//--------------------- .note.nv.cuinfo           --------------------------
	.section	.note.nv.cuinfo,"",@"SHT_NOTE"
	.sectionflags	@"SHF_NOTE_NV_CUINFO"
        /*0018*/ 	.short	0x0002
        /*001a*/ 	.short	0x0064
        /*001c*/ 	.short	0x0082
	.zero		2


//--------------------- .nv.info                  --------------------------
	.section	.nv.info,"",@"SHT_CUDA_INFO"
	.align	4


	//----- nvinfo : EIATTR_REGCOUNT
	.align		4
        /*0000*/ 	.byte	0x04, 0x2f
        /*0002*/ 	.short	(.L_2 - .L_1)
	.align		4
.L_1:
        /*0004*/ 	.word	index@(_Z17convolutionRowGPUPfS_ii)
        /*0008*/ 	.word	0x0000000c


	//----- nvinfo : EIATTR_FRAME_SIZE
	.align		4
.L_2:
        /*000c*/ 	.byte	0x04, 0x11
        /*000e*/ 	.short	(.L_4 - .L_3)
	.align		4
.L_3:
        /*0010*/ 	.word	index@(_Z17convolutionRowGPUPfS_ii)
        /*0014*/ 	.word	0x00000000


	//----- nvinfo : EIATTR_REGCOUNT
	.align		4
.L_4:
        /*0018*/ 	.byte	0x04, 0x2f
        /*001a*/ 	.short	(.L_6 - .L_5)
	.align		4
.L_5:
        /*001c*/ 	.word	index@(_Z20convolutionColumnGPUPfS_iiii)
        /*0020*/ 	.word	0x00000020


	//----- nvinfo : EIATTR_FRAME_SIZE
	.align		4
.L_6:
        /*0024*/ 	.byte	0x04, 0x11
        /*0026*/ 	.short	(.L_8 - .L_7)
	.align		4
.L_7:
        /*0028*/ 	.word	index@(_Z20convolutionColumnGPUPfS_iiii)
        /*002c*/ 	.word	0x00000000


	//----- nvinfo : EIATTR_MIN_STACK_SIZE
	.align		4
.L_8:
        /*0030*/ 	.byte	0x04, 0x12
        /*0032*/ 	.short	(.L_10 - .L_9)
	.align		4
.L_9:
        /*0034*/ 	.word	index@(_Z20convolutionColumnGPUPfS_iiii)
        /*0038*/ 	.word	0x00000000


	//----- nvinfo : EIATTR_MIN_STACK_SIZE
	.align		4
.L_10:
        /*003c*/ 	.byte	0x04, 0x12
        /*003e*/ 	.short	(.L_12 - .L_11)
	.align		4
.L_11:
        /*0040*/ 	.word	index@(_Z17convolutionRowGPUPfS_ii)
        /*0044*/ 	.word	0x00000000
.L_12:


//--------------------- .nv.compat                --------------------------
	.section	.nv.compat,"",@"SHT_CUDA_COMPAT_INFO"
	.align	4
        /*0000*/ 	.byte	0x02, 0x09, 0x00, 0x00, 0x02, 0x02, 0x01, 0x00, 0x02, 0x05, 0x05, 0x00, 0x03, 0x07, 0x01, 0x01
        /*0010*/ 	.byte	0x02, 0x03, 0x00, 0x00, 0x02, 0x06, 0x01, 0x00, 0x04, 0x0b, 0x08, 0x00, 0x09, 0x00, 0x00, 0x00
        /*0020*/ 	.byte	0x00, 0x00, 0x00, 0x00


//--------------------- .nv.info._Z20convolutionColumnGPUPfS_iiii --------------------------
	.section	.nv.info._Z20convolutionColumnGPUPfS_iiii,"",@"SHT_CUDA_INFO"
	.sectionflags	@""
	.align	4


	//----- nvinfo : EIATTR_CUDA_API_VERSION
	.align		4
        /*0000*/ 	.byte	0x04, 0x37
        /*0002*/ 	.short	(.L_14 - .L_13)
.L_13:
        /*0004*/ 	.word	0x00000082


	//----- nvinfo : EIATTR_KPARAM_INFO
	.align		4
.L_14:
        /*0008*/ 	.byte	0x04, 0x17
        /*000a*/ 	.short	(.L_16 - .L_15)
.L_15:
        /*000c*/ 	.word	0x00000000
        /*0010*/ 	.short	0x0005
        /*0012*/ 	.short	0x001c
        /*0014*/ 	.byte	0x00, 0xf0, 0x11, 0x00


	//----- nvinfo : EIATTR_KPARAM_INFO
	.align		4
.L_16:
        /*0018*/ 	.byte	0x04, 0x17
        /*001a*/ 	.short	(.L_18 - .L_17)
.L_17:
        /*001c*/ 	.word	0x00000000
        /*0020*/ 	.short	0x0004
        /*0022*/ 	.short	0x0018
        /*0024*/ 	.byte	0x00, 0xf0, 0x11, 0x00


	//----- nvinfo : EIATTR_KPARAM_INFO
	.align		4
.L_18:
        /*0028*/ 	.byte	0x04, 0x17
        /*002a*/ 	.short	(.L_20 - .L_19)
.L_19:
        /*002c*/ 	.word	0x00000000
        /*0030*/ 	.short	0x0003
        /*0032*/ 	.short	0x0014
        /*0034*/ 	.byte	0x00, 0xf0, 0x11, 0x00


	//----- nvinfo : EIATTR_KPARAM_INFO
	.align		4
.L_20:
        /*0038*/ 	.byte	0x04, 0x17
        /*003a*/ 	.short	(.L_22 - .L_21)
.L_21:
        /*003c*/ 	.word	0x00000000
        /*0040*/ 	.short	0x0002
        /*0042*/ 	.short	0x0010
        /*0044*/ 	.byte	0x00, 0xf0, 0x11, 0x00


	//----- nvinfo : EIATTR_KPARAM_INFO
	.align		4
.L_22:
        /*0048*/ 	.byte	0x04, 0x17
        /*004a*/ 	.short	(.L_24 - .L_23)
.L_23:
        /*004c*/ 	.word	0x00000000
        /*0050*/ 	.short	0x0001
        /*0052*/ 	.short	0x0008
        /*0054*/ 	.byte	0x00, 0xf5, 0x21, 0x00


	//----- nvinfo : EIATTR_KPARAM_INFO
	.align		4
.L_24:
        /*0058*/ 	.byte	0x04, 0x17
        /*005a*/ 	.short	(.L_26 - .L_25)
.L_25:
        /*005c*/ 	.word	0x00000000
        /*0060*/ 	.short	0x0000
        /*0062*/ 	.short	0x0000
        /*0064*/ 	.byte	0x00, 0xf5, 0x21, 0x00


	//----- nvinfo : EIATTR_SPARSE_MMA_MASK
	.align		4
.L_26:
        /*0068*/ 	.byte	0x03, 0x50
        /*006a*/ 	.short	0x0000


	//----- nvinfo : EIATTR_MAXREG_COUNT
	.align		4
        /*006c*/ 	.byte	0x03, 0x1b
        /*006e*/ 	.short	0x00ff


	//----- nvinfo : EIATTR_NUM_BARRIERS
	.align		4
        /*0070*/ 	.byte	0x02, 0x4c
        /*0072*/ 	.byte	0x01
	.zero		1


	//----- nvinfo : EIATTR_MERCURY_ISA_VERSION
	.align		4
        /*0074*/ 	.byte	0x03, 0x5f
        /*0076*/ 	.short	0x0101


	//----- nvinfo : EIATTR_VRC_CTA_INIT_COUNT
	.align		4
        /*0078*/ 	.byte	0x02, 0x4a
	.zero		1
	.zero		1


	//----- nvinfo : EIATTR_EXIT_INSTR_OFFSETS
	.align		4
        /*007c*/ 	.byte	0x04, 0x1c
        /*007e*/ 	.short	(.L_28 - .L_27)


	//   ....[0]....
.L_27:
        /*0080*/ 	.word	0x00000950


	//   ....[1]....
        /*0084*/ 	.word	0x00000d50


	//   ....[2]....
        /*0088*/ 	.word	0x00001070


	//----- nvinfo : EIATTR_CRS_STACK_SIZE
	.align		4
.L_28:
        /*008c*/ 	.byte	0x04, 0x1e
        /*008e*/ 	.short	(.L_30 - .L_29)
.L_29:
        /*0090*/ 	.word	0x00000000


	//----- nvinfo : EIATTR_CBANK_PARAM_SIZE
	.align		4
.L_30:
        /*0094*/ 	.byte	0x03, 0x19
        /*0096*/ 	.short	0x0020


	//----- nvinfo : EIATTR_PARAM_CBANK
	.align		4
        /*0098*/ 	.byte	0x04, 0x0a
        /*009a*/ 	.short	(.L_32 - .L_31)
	.align		4
.L_31:
        /*009c*/ 	.word	index@(.nv.constant0._Z20convolutionColumnGPUPfS_iiii)
        /*00a0*/ 	.short	0x0380
        /*00a2*/ 	.short	0x0020


	//----- nvinfo : EIATTR_SW_WAR
	.align		4
.L_32:
        /*00a4*/ 	.byte	0x04, 0x36
        /*00a6*/ 	.short	(.L_34 - .L_33)
.L_33:
        /*00a8*/ 	.word	0x00000008
.L_34:


//--------------------- .nv.info._Z17convolutionRowGPUPfS_ii --------------------------
	.section	.nv.info._Z17convolutionRowGPUPfS_ii,"",@"SHT_CUDA_INFO"
	.sectionflags	@""
	.align	4


	//----- nvinfo : EIATTR_CUDA_API_VERSION
	.align		4
        /*0000*/ 	.byte	0x04, 0x37
        /*0002*/ 	.short	(.L_36 - .L_35)
.L_35:
        /*0004*/ 	.word	0x00000082


	//----- nvinfo : EIATTR_KPARAM_INFO
	.align		4
.L_36:
        /*0008*/ 	.byte	0x04, 0x17
        /*000a*/ 	.short	(.L_38 - .L_37)
.L_37:
        /*000c*/ 	.word	0x00000000
        /*0010*/ 	.short	0x0003
        /*0012*/ 	.short	0x0014
        /*0014*/ 	.byte	0x00, 0xf0, 0x11, 0x00


	//----- nvinfo : EIATTR_KPARAM_INFO
	.align		4
.L_38:
        /*0018*/ 	.byte	0x04, 0x17
        /*001a*/ 	.short	(.L_40 - .L_39)
.L_39:
        /*001c*/ 	.word	0x00000000
        /*0020*/ 	.short	0x0002
        /*0022*/ 	.short	0x0010
        /*0024*/ 	.byte	0x00, 0xf0, 0x11, 0x00


	//----- nvinfo : EIATTR_KPARAM_INFO
	.align		4
.L_40:
        /*0028*/ 	.byte	0x04, 0x17
        /*002a*/ 	.short	(.L_42 - .L_41)
.L_41:
        /*002c*/ 	.word	0x00000000
        /*0030*/ 	.short	0x0001
        /*0032*/ 	.short	0x0008
        /*0034*/ 	.byte	0x00, 0xf5, 0x21, 0x00


	//----- nvinfo : EIATTR_KPARAM_INFO
	.align		4
.L_42:
        /*0038*/ 	.byte	0x04, 0x17
        /*003a*/ 	.short	(.L_44 - .L_43)
.L_43:
        /*003c*/ 	.word	0x00000000
        /*0040*/ 	.short	0x0000
        /*0042*/ 	.short	0x0000
        /*0044*/ 	.byte	0x00, 0xf5, 0x21, 0x00


	//----- nvinfo : EIATTR_SPARSE_MMA_MASK
	.align		4
.L_44:
        /*0048*/ 	.byte	0x03, 0x50
        /*004a*/ 	.short	0x0000


	//----- nvinfo : EIATTR_MAXREG_COUNT
	.align		4
        /*004c*/ 	.byte	0x03, 0x1b
        /*004e*/ 	.short	0x00ff


	//----- nvinfo : EIATTR_NUM_BARRIERS
	.align		4
        /*0050*/ 	.byte	0x02, 0x4c
        /*0052*/ 	.byte	0x01
	.zero		1


	//----- nvinfo : EIATTR_MERCURY_ISA_VERSION
	.align		4
        /*0054*/ 	.byte	0x03, 0x5f
        /*0056*/ 	.short	0x0101


	//----- nvinfo : EIATTR_VRC_CTA_INIT_COUNT
	.align		4
        /*0058*/ 	.byte	0x02, 0x4a
	.zero		1
	.zero		1


	//----- nvinfo : EIATTR_EXIT_INSTR_OFFSETS
	.align		4
        /*005c*/ 	.byte	0x04, 0x1c
        /*005e*/ 	.short	(.L_46 - .L_45)


	//   ....[0]....
.L_45:
        /*0060*/ 	.word	0x00000230


	//   ....[1]....
        /*0064*/ 	.word	0x00000300


	//----- nvinfo : EIATTR_CRS_STACK_SIZE
	.align		4
.L_46:
        /*0068*/ 	.byte	0x04, 0x1e
        /*006a*/ 	.short	(.L_48 - .L_47)
.L_47:
        /*006c*/ 	.word	0x00000000


	//----- nvinfo : EIATTR_CBANK_PARAM_SIZE
	.align		4
.L_48:
        /*0070*/ 	.byte	0x03, 0x19
        /*0072*/ 	.short	0x0018


	//----- nvinfo : EIATTR_PARAM_CBANK
	.align		4
        /*0074*/ 	.byte	0x04, 0x0a
        /*0076*/ 	.short	(.L_50 - .L_49)
	.align		4
.L_49:
        /*0078*/ 	.word	index@(.nv.constant0._Z17convolutionRowGPUPfS_ii)
        /*007c*/ 	.short	0x0380
        /*007e*/ 	.short	0x0018


	//----- nvinfo : EIATTR_SW_WAR
	.align		4
.L_50:
        /*0080*/ 	.byte	0x04, 0x36
        /*0082*/ 	.short	(.L_52 - .L_51)
.L_51:
        /*0084*/ 	.word	0x00000008
.L_52:


//--------------------- .nv.callgraph             --------------------------
	.section	.nv.callgraph,"",@"SHT_CUDA_CALLGRAPH"
	.align	4
	.sectionentsize	8
	.align		4
        /*0000*/ 	.word	0x00000000
	.align		4
        /*0004*/ 	.word	0xffffffff
	.align		4
        /*0008*/ 	.word	0x00000000
	.align		4
        /*000c*/ 	.word	0xfffffffe
	.align		4
        /*0010*/ 	.word	0x00000000
	.align		4
        /*0014*/ 	.word	0xfffffffd
	.align		4
        /*0018*/ 	.word	0x00000000
	.align		4
        /*001c*/ 	.word	0xfffffffc


//--------------------- .nv.constant3             --------------------------
	.section	.nv.constant3,"a",@progbits
	.align	4
.nv.constant3:
	.type		d_Kernel,@object
	.size		d_Kernel,(.L_0 - d_Kernel)
d_Kernel:
	.zero		12
.L_0:


//--------------------- .text._Z20convolutionColumnGPUPfS_iiii --------------------------
	.section	.text._Z20convolutionColumnGPUPfS_iiii,"ax",@progbits
	.align	128
        .global         _Z20convolutionColumnGPUPfS_iiii
        .type           _Z20convolutionColumnGPUPfS_iiii,@function
        .size           _Z20convolutionColumnGPUPfS_iiii,(.L_x_18 - _Z20convolutionColumnGPUPfS_iiii)
        .other          _Z20convolutionColumnGPUPfS_iiii,@"STO_CUDA_ENTRY STV_DEFAULT"
_Z20convolutionColumnGPUPfS_iiii:
.text._Z20convolutionColumnGPUPfS_iiii:
[----:B------:R-:W-:Y:S01]  /*0000*/  LDC R1, c[0x0][0x37c] ;  /* 0x0000df00ff017b82 */ /* 0x000fe20000000800 */
[----:B------:R-:W0:Y:S07]  /*0010*/  S2R R5, SR_CTAID.Y ;  /* 0x0000000000057919 */ /* 0x000e2e0000002600 */
[----:B------:R-:W1:Y:S01]  /*0020*/  LDC.64 R10, c[0x0][0x390] ;  /* 0x0000e400ff0a7b82 */ /* 0x000e620000000a00 */
[----:B------:R-:W2:Y:S01]  /*0030*/  LDCU.64 UR6, c[0x0][0x358] ;  /* 0x00006b00ff0677ac */ /* 0x000ea20008000a00 */
[----:B------:R-:W-:Y:S01]  /*0040*/  BSSY.RECONVERGENT B0, `(.L_x_0) ;  /* 0x000008b000007945 */ /* 0x000fe20003800200 */
[----:B------:R-:W3:Y:S01]  /*0050*/  S2R R0, SR_TID.Y ;  /* 0x0000000000007919 */ /* 0x000ee20000002200 */
[----:B------:R-:W4:Y:S01]  /*0060*/  LDCU UR8, c[0x0][0x394] ;  /* 0x00007280ff0877ac */ /* 0x000f220008000800 */
[----:B------:R-:W5:Y:S01]  /*0070*/  S2R R4, SR_CTAID.X ;  /* 0x0000000000047919 */ /* 0x000f620000002500 */
[----:B------:R-:W0:Y:S01]  /*0080*/  LDCU UR9, c[0x0][0x394] ;  /* 0x00007280ff0977ac */ /* 0x000e220008000800 */
[----:B------:R-:W5:Y:S01]  /*0090*/  S2R R3, SR_TID.X ;  /* 0x0000000000037919 */ /* 0x000f620000002100 */
[----:B-1----:R-:W-:Y:S01]  /*00a0*/  IADD3 R6, PT, PT, R11, -0x1, RZ ;  /* 0xffffffff0b067810 */ /* 0x002fe20007ffe0ff */
[----:B0-----:R-:W-:-:S04]  /*00b0*/  IMAD R5, R5, 0x30, RZ ;  /* 0x0000003005057824 */ /* 0x001fc800078e02ff */
[C---:B------:R-:W-:Y:S01]  /*00c0*/  VIADD R13, R5.reuse, 0xffffffff ;  /* 0xffffffff050d7836 */ /* 0x040fe20000000000 */
[C---:B------:R-:W-:Y:S01]  /*00d0*/  VIADDMNMX R6, R5.reuse, 0x2f, R6, PT ;  /* 0x0000002f05067846 */ /* 0x040fe20003800106 */
[----:B------:R-:W-:-:S03]  /*00e0*/  VIADD R2, R5, 0x30 ;  /* 0x0000003005027836 */ /* 0x000fc60000000000 */
[----:B---3--:R-:W-:Y:S01]  /*00f0*/  IADD3 R26, PT, PT, R13, R0, RZ ;  /* 0x000000000d1a7210 */ /* 0x008fe20007ffe0ff */
[----:B-----5:R-:W-:-:S03]  /*0100*/  IMAD R9, R4, 0x10, R3 ;  /* 0x0000001004097824 */ /* 0x020fc600078e0203 */
[----:B------:R-:W-:Y:S01]  /*0110*/  ISETP.GT.AND P0, PT, R26, R2, PT ;  /* 0x000000021a00720c */ /* 0x000fe20003f04270 */
[----:B------:R-:W-:Y:S02]  /*0120*/  IMAD R7, R0, 0x10, R3 ;  /* 0x0000001000077824 */ /* 0x000fe400078e0203 */
[----:B------:R-:W-:-:S10]  /*0130*/  IMAD R4, R26, R10, R9 ;  /* 0x0000000a1a047224 */ /* 0x000fd400078e0209 */
[----:B--2-4-:R-:W-:Y:S05]  /*0140*/  @P0 BRA `(.L_x_1) ;  /* 0x0000000400e80947 */ /* 0x014fea0003800000 */
[----:B------:R-:W0:Y:S01]  /*0150*/  LDC R9, c[0x0][0x364] ;  /* 0x0000d900ff097b82 */ /* 0x000e220000000800 */
[----:B------:R-:W-:Y:S01]  /*0160*/  VIADD R10, R5, 0x31 ;  /* 0x00000031050a7836 */ /* 0x000fe20000000000 */
[----:B------:R-:W-:Y:S01]  /*0170*/  BSSY.RECONVERGENT B1, `(.L_x_2) ;  /* 0x000003d000017945 */ /* 0x000fe20003800200 */
[----:B------:R-:W-:Y:S01]  /*0180*/  MOV R19, R7 ;  /* 0x0000000700137202 */ /* 0x000fe20000000f00 */
[----:B0-----:R-:W0:Y:S01]  /*0190*/  I2F.U32.RP R12, R9 ;  /* 0x00000009000c7306 */ /* 0x001e220000209000 */
[----:B------:R-:W-:Y:S02]  /*01a0*/  IADD3 R8, PT, PT, R0, R9, RZ ;  /* 0x0000000900087210 */ /* 0x000fe40007ffe0ff */
[----:B------:R-:W-:Y:S02]  /*01b0*/  ISETP.NE.U32.AND P2, PT, R9, RZ, PT ;  /* 0x000000ff0900720c */ /* 0x000fe40003f45070 */
[----:B------:R-:W-:-:S04]  /*01c0*/  VIADDMNMX.U32 R15, R13, R8, R10, !PT ;  /* 0x000000080d0f7246 */ /* 0x000fc8000780000a */
[----:B------:R-:W-:-:S04]  /*01d0*/  IADD3 R8, PT, PT, R15, 0x1, -R8 ;  /* 0x000000010f087810 */ /* 0x000fc80007ffe808 */
[----:B------:R-:W-:Y:S01]  /*01e0*/  ISETP.NE.AND P0, PT, R8, R5, PT ;  /* 0x000000050800720c */ /* 0x000fe20003f05270 */
[----:B0-----:R-:W0:Y:S02]  /*01f0*/  MUFU.RCP R12, R12 ;  /* 0x0000000c000c7308 */ /* 0x001e240000001000 */
[----:B0-----:R-:W-:Y:S01]  /*0200*/  VIADD R11, R12, 0xffffffe ;  /* 0x0ffffffe0c0b7836 */ /* 0x001fe20000000000 */
[----:B------:R-:W-:-:S04]  /*0210*/  SEL R12, RZ, 0x1, !P0 ;  /* 0x00000001ff0c7807 */ /* 0x000fc80004000000 */
[----:B------:R-:W-:Y:S01]  /*0220*/  IADD3 R8, PT, PT, R8, -R5, -R12 ;  /* 0x8000000508087210 */ /* 0x000fe20007ffe80c */
[----:B------:R-:W0:Y:S02]  /*0230*/  F2I.FTZ.U32.TRUNC.NTZ R11, R11 ;  /* 0x0000000b000b7305 */ /* 0x000e24000021f000 */
[----:B0-----:R-:W-:-:S04]  /*0240*/  IMAD.MOV R10, RZ, RZ, -R11 ;  /* 0x000000ffff0a7224 */ /* 0x001fc800078e0a0b */
[----:B------:R-:W-:Y:S02]  /*0250*/  IMAD R15, R10, R9, RZ ;  /* 0x000000090a0f7224 */ /* 0x000fe400078e02ff */
[----:B------:R-:W-:-:S04]  /*0260*/  IMAD.MOV.U32 R10, RZ, RZ, RZ ;  /* 0x000000ffff0a7224 */ /* 0x000fc800078e00ff */
[----:B------:R-:W-:-:S06]  /*0270*/  IMAD.HI.U32 R11, R11, R15, R10 ;  /* 0x0000000f0b0b7227 */ /* 0x000fcc00078e000a */
[----:B------:R-:W-:-:S05]  /*0280*/  IMAD.HI.U32 R11, R11, R8, RZ ;  /* 0x000000080b0b7227 */ /* 0x000fca00078e00ff */
[----:B------:R-:W-:-:S05]  /*0290*/  IADD3 R10, PT, PT, -R11, RZ, RZ ;  /* 0x000000ff0b0a7210 */ /* 0x000fca0007ffe1ff */
[----:B------:R-:W-:Y:S01]  /*02a0*/  IMAD R8, R9, R10, R8 ;  /* 0x0000000a09087224 */ /* 0x000fe200078e0208 */
[----:B------:R-:W-:-:S04]  /*02b0*/  VIMNMX R10, PT, PT, RZ, R13, !PT ;  /* 0x0000000dff0a7248 */ /* 0x000fc80007fe0100 */
[----:B------:R-:W-:-:S13]  /*02c0*/  ISETP.GE.U32.AND P0, PT, R8, R9, PT ;  /* 0x000000090800720c */ /* 0x000fda0003f06070 */
[----:B------:R-:W-:Y:S02]  /*02d0*/  @P0 IMAD.IADD R8, R8, 0x1, -R9 ;  /* 0x0000000108080824 */ /* 0x000fe400078e0a09 */
[----:B------:R-:W-:-:S03]  /*02e0*/  @P0 VIADD R11, R11, 0x1 ;  /* 0x000000010b0b0836 */ /* 0x000fc60000000000 */
[----:B------:R-:W-:-:S13]  /*02f0*/  ISETP.GE.U32.AND P1, PT, R8, R9, PT ;  /* 0x000000090800720c */ /* 0x000fda0003f26070 */
[----:B------:R-:W-:Y:S02]  /*0300*/  @P1 IADD3 R11, PT, PT, R11, 0x1, RZ ;  /* 0x000000010b0b1810 */ /* 0x000fe40007ffe0ff */
[----:B------:R-:W-:-:S05]  /*0310*/  @!P2 LOP3.LUT R11, RZ, R9, RZ, 0x33, !PT ;  /* 0x00000009ff0ba212 */ /* 0x000fca00078e33ff */
[----:B------:R-:W-:-:S05]  /*0320*/  IMAD.IADD R11, R12, 0x1, R11 ;  /* 0x000000010c0b7824 */ /* 0x000fca00078e020b */
[----:B------:R-:W-:-:S04]  /*0330*/  LOP3.LUT R8, R11, 0x3, RZ, 0xc0, !PT ;  /* 0x000000030b087812 */ /* 0x000fc800078ec0ff */
[----:B------:R-:W-:Y:S01]  /*0340*/  ISETP.NE.AND P0, PT, R8, 0x3, PT ;  /* 0x000000030800780c */ /* 0x000fe20003f05270 */
[----:B------:R-:W-:-:S12]  /*0350*/  IMAD.MOV.U32 R8, RZ, RZ, R4 ;  /* 0x000000ffff087224 */ /* 0x000fd800078e0004 */
[----:B------:R-:W-:Y:S05]  /*0360*/  @!P0 BRA `(.L_x_3) ;  /* 0x0000000000748947 */ /* 0x000fea0003800000 */
[----:B------:R-:W0:Y:S01]  /*0370*/  S2UR UR5, SR_CgaCtaId ;  /* 0x00000000000579c3 */ /* 0x000e220000008800 */
[----:B------:R-:W-:Y:S01]  /*0380*/  VIADD R8, R11, 0x1 ;  /* 0x000000010b087836 */ /* 0x000fe20000000000 */
[----:B------:R-:W-:Y:S01]  /*0390*/  UMOV UR4, 0x400 ;  /* 0x0000040000047882 */ /* 0x000fe20000000000 */
[----:B------:R-:W-:Y:S01]  /*03a0*/  BSSY.RECONVERGENT B2, `(.L_x_4) ;  /* 0x0000018000027945 */ /* 0x000fe20003800200 */
[----:B------:R-:W-:Y:S02]  /*03b0*/  IMAD.IADD R26, R5, 0x1, R0 ;  /* 0x00000001051a7824 */ /* 0x000fe400078e0200 */
[----:B------:R-:W-:Y:S01]  /*03c0*/  LOP3.LUT R16, R8, 0x3, RZ, 0xc0, !PT ;  /* 0x0000000308107812 */ /* 0x000fe200078ec0ff */
[----:B------:R-:W-:Y:S01]  /*03d0*/  IMAD.MOV.U32 R19, RZ, RZ, R7 ;  /* 0x000000ffff137224 */ /* 0x000fe200078e0007 */
[----:B------:R-:W1:Y:S01]  /*03e0*/  LDC.64 R12, c[0x0][0x388] ;  /* 0x0000e200ff0c7b82 */ /* 0x000e620000000a00 */
[----:B------:R-:W-:Y:S02]  /*03f0*/  MOV R8, R4 ;  /* 0x0000000400087202 */ /* 0x000fe40000000f00 */
[----:B------:R-:W-:-:S05]  /*0400*/  IMAD.MOV R18, RZ, RZ, -R16 ;  /* 0x000000ffff127224 */ /* 0x000fca00078e0a10 */
[----:B------:R-:W2:Y:S01]  /*0410*/  LDC.64 R14, c[0x0][0x398] ;  /* 0x0000e600ff0e7b82 */ /* 0x000ea20000000a00 */
[----:B0-----:R-:W-:-:S06]  /*0420*/  ULEA UR4, UR5, UR4, 0x18 ;  /* 0x0000000405047291 */ /* 0x001fcc000f8ec0ff */
[----:B------:R-:W-:-:S07]  /*0430*/  LEA R21, R7, UR4, 0x2 ;  /* 0x0000000407157c11 */ /* 0x000fce000f8e10ff */
.L_x_5:
[----:B------:R-:W-:Y:S01]  /*0440*/  IADD3 R17, PT, PT, R26, -0x1, RZ ;  /* 0xffffffff1a117810 */ /* 0x000fe20007ffe0ff */
[----:B------:R-:W-:-:S03]  /*0450*/  IMAD.MOV.U32 R20, RZ, RZ, RZ ;  /* 0x000000ffff147224 */ /* 0x000fc600078e00ff */
[----:B------:R-:W-:-:S04]  /*0460*/  ISETP.GE.AND P0, PT, R17, UR8, PT ;  /* 0x0000000811007c0c */ /* 0x000fc8000bf06270 */
[----:B------:R-:W-:Y:S01]  /*0470*/  ISETP.LT.OR P0, PT, R17, R10, P0 ;  /* 0x0000000a1100720c */ /* 0x000fe20000701670 */
[----:B-1----:R-:W-:-:S12]  /*0480*/  IMAD.WIDE R16, R8, 0x4, R12 ;  /* 0x0000000408107825 */ /* 0x002fd800078e020c */
[----:B------:R-:W3:Y:S01]  /*0490*/  @!P0 LDG.E R20, desc[UR6][R16.64] ;  /* 0x0000000610148981 */ /* 0x000ee2000c1e1900 */
[----:B------:R-:W-:Y:S01]  /*04a0*/  VIADD R18, R18, 0x1 ;  /* 0x0000000112127836 */ /* 0x000fe20000000000 */
[----:B--2---:R-:W-:Y:S01]  /*04b0*/  IADD3 R19, PT, PT, R19, R14, RZ ;  /* 0x0000000e13137210 */ /* 0x004fe20007ffe0ff */
[----:B------:R-:W-:Y:S02]  /*04c0*/  IMAD.IADD R8, R8, 0x1, R15 ;  /* 0x0000000108087824 */ /* 0x000fe400078e020f */
[----:B------:R-:W-:Y:S01]  /*04d0*/  IMAD.IADD R26, R9, 0x1, R26 ;  /* 0x00000001091a7824 */ /* 0x000fe200078e021a */
[----:B------:R-:W-:Y:S01]  /*04e0*/  ISETP.NE.AND P0, PT, R18, RZ, PT ;  /* 0x000000ff1200720c */ /* 0x000fe20003f05270 */
[----:B---3--:R0:W-:Y:S02]  /*04f0*/  STS [R21], R20 ;  /* 0x0000001415007388 */ /* 0x0081e40000000800 */
[----:B0-----:R-:W-:-:S10]  /*0500*/  LEA R21, R14, R21, 0x2 ;  /* 0x000000150e157211 */ /* 0x001fd400078e10ff */
[----:B------:R-:W-:Y:S05]  /*0510*/  @P0 BRA `(.L_x_5) ;  /* 0xfffffffc00c80947 */ /* 0x000fea000383ffff */
[----:B------:R-:W-:Y:S05]  /*0520*/  BSYNC.RECONVERGENT B2 ;  /* 0x0000000000027941 */ /* 0x000fea0003800200 */
.L_x_4:
[----:B------:R-:W-:-:S07]  /*0530*/  VIADD R26, R26, 0xffffffff ;  /* 0xffffffff1a1a7836 */ /* 0x000fce0000000000 */
.L_x_3:
[----:B------:R-:W-:Y:S05]  /*0540*/  BSYNC.RECONVERGENT B1 ;  /* 0x0000000000017941 */ /* 0x000fea0003800200 */
.L_x_2:
[----:B------:R-:W-:-:S13]  /*0550*/  ISETP.GE.U32.AND P0, PT, R11, 0x3, PT ;  /* 0x000000030b00780c */ /* 0x000fda0003f06070 */
[----:B------:R-:W-:Y:S05]  /*0560*/  @!P0 BRA `(.L_x_1) ;  /* 0x0000000000e08947 */ /* 0x000fea0003800000 */
[----:B------:R-:W0:Y:S01]  /*0570*/  S2UR UR5, SR_CgaCtaId ;  /* 0x00000000000579c3 */ /* 0x000e220000008800 */
[----:B------:R-:W-:Y:S01]  /*0580*/  UMOV UR4, 0x400 ;  /* 0x0000040000047882 */ /* 0x000fe20000000000 */
[C---:B------:R-:W-:Y:S01]  /*0590*/  LEA R20, R9.reuse, R26, 0x1 ;  /* 0x0000001a09147211 */ /* 0x040fe200078e08ff */
[----:B------:R-:W-:Y:S02]  /*05a0*/  IMAD R11, R9, 0x3, R26 ;  /* 0x00000003090b7824 */ /* 0x000fe400078e021a */
[----:B------:R-:W-:-:S03]  /*05b0*/  IMAD.IADD R13, R26, 0x1, R9 ;  /* 0x000000011a0d7824 */ /* 0x000fc600078e0209 */
[----:B------:R-:W1:Y:S01]  /*05c0*/  LDC R15, c[0x0][0x39c] ;  /* 0x0000e700ff0f7b82 */ /* 0x000e620000000800 */
[----:B0-----:R-:W-:-:S06]  /*05d0*/  ULEA UR4, UR5, UR4, 0x18 ;  /* 0x0000000405047291 */ /* 0x001fcc000f8ec0ff */
[----:B------:R-:W-:Y:S02]  /*05e0*/  LEA R23, R19, UR4, 0x2 ;  /* 0x0000000413177c11 */ /* 0x000fe4000f8e10ff */
[C---:B-1----:R-:W-:Y:S01]  /*05f0*/  LEA R12, R15.reuse, R8, 0x1 ;  /* 0x000000080f0c7211 */ /* 0x042fe200078e08ff */
[----:B------:R-:W-:Y:S02]  /*0600*/  IMAD R21, R15, 0x3, R8 ;  /* 0x000000030f157824 */ /* 0x000fe400078e0208 */
[----:B------:R-:W-:-:S07]  /*0610*/  IMAD.IADD R22, R8, 0x1, R15 ;  /* 0x0000000108167824 */ /* 0x000fce00078e020f */
.L_x_6:
[C---:B------:R-:W-:Y:S02]  /*0620*/  ISETP.GE.AND P0, PT, R26.reuse, UR9, PT ;  /* 0x000000091a007c0c */ /* 0x040fe4000bf06270 */
[----:B-1----:R-:W-:Y:S02]  /*0630*/  CS2R R24, SRZ ;  /* 0x0000000000187805 */ /* 0x002fe4000001ff00 */
[C---:B------:R-:W-:Y:S02]  /*0640*/  ISETP.GE.AND P1, PT, R13.reuse, UR9, PT ;  /* 0x000000090d007c0c */ /* 0x040fe4000bf26270 */
[-C--:B------:R-:W-:Y:S02]  /*0650*/  ISETP.LT.OR P0, PT, R26, R10.reuse, P0 ;  /* 0x0000000a1a00720c */ /* 0x080fe40000701670 */
[----:B------:R-:W-:Y:S02]  /*0660*/  ISETP.LT.OR P1, PT, R13, R10, P1 ;  /* 0x0000000a0d00720c */ /* 0x000fe40000f21670 */
[----:B------:R-:W-:-:S02]  /*0670*/  ISETP.GE.AND P3, PT, R20, UR9, PT ;  /* 0x0000000914007c0c */ /* 0x000fc4000bf66270 */
[C---:B------:R-:W-:Y:S02]  /*0680*/  ISETP.GE.AND P2, PT, R11.reuse, UR9, PT ;  /* 0x000000090b007c0c */ /* 0x040fe4000bf46270 */
[-C--:B------:R-:W-:Y:S02]  /*0690*/  ISETP.LT.OR P3, PT, R20, R10.reuse, P3 ;  /* 0x0000000a1400720c */ /* 0x080fe40001f61670 */
[----:B------:R-:W-:-:S03]  /*06a0*/  ISETP.LT.OR P2, PT, R11, R10, P2 ;  /* 0x0000000a0b00720c */ /* 0x000fc60001741670 */
[----:B------:R-:W0:Y:S08]  /*06b0*/  @!P0 LDC.64 R14, c[0x0][0x388] ;  /* 0x0000e200ff0e8b82 */ /* 0x000e300000000a00 */
[----:B------:R-:W1:Y:S08]  /*06c0*/  @!P1 LDC.64 R18, c[0x0][0x388] ;  /* 0x0000e200ff129b82 */ /* 0x000e700000000a00 */
[----:B------:R-:W2:Y:S01]  /*06d0*/  @!P3 LDC.64 R16, c[0x0][0x388] ;  /* 0x0000e200ff10bb82 */ /* 0x000ea20000000a00 */
[----:B0-----:R-:W-:-:S05]  /*06e0*/  @!P0 IMAD.WIDE R14, R8, 0x4, R14 ;  /* 0x00000004080e8825 */ /* 0x001fca00078e020e */
[----:B------:R0:W3:Y:S01]  /*06f0*/  @!P0 LDG.E R24, desc[UR6][R14.64] ;  /* 0x000000060e188981 */ /* 0x0000e2000c1e1900 */
[----:B-1----:R-:W-:-:S05]  /*0700*/  @!P1 IMAD.WIDE R18, R22, 0x4, R18 ;  /* 0x0000000416129825 */ /* 0x002fca00078e0212 */
[----:B------:R1:W4:Y:S01]  /*0710*/  @!P1 LDG.E R25, desc[UR6][R18.64] ;  /* 0x0000000612199981 */ /* 0x000322000c1e1900 */
[----:B0-----:R-:W0:Y:S01]  /*0720*/  @!P2 LDC.64 R14, c[0x0][0x388] ;  /* 0x0000e200ff0eab82 */ /* 0x001e220000000a00 */
[----:B--2---:R-:W-:-:S04]  /*0730*/  @!P3 IMAD.WIDE R16, R12, 0x4, R16 ;  /* 0x000000040c10b825 */ /* 0x004fc800078e0210 */
[----:B-1----:R-:W-:Y:S02]  /*0740*/  HFMA2 R18, -RZ, RZ, 0, 0 ;  /* 0x00000000ff127431 */ /* 0x002fe400000001ff */
[----:B------:R-:W-:-:S04]  /*0750*/  IMAD.MOV.U32 R27, RZ, RZ, RZ ;  /* 0x000000ffff1b7224 */ /* 0x000fc800078e00ff */
[----:B------:R1:W2:Y:S01]  /*0760*/  @!P3 LDG.E R18, desc[UR6][R16.64] ;  /* 0x000000061012b981 */ /* 0x0002a2000c1e1900 */
[----:B0-----:R-:W-:Y:S02]  /*0770*/  @!P2 IMAD.WIDE R28, R21, 0x4, R14 ;  /* 0x00000004151ca825 */ /* 0x001fe400078e020e */
[----:B------:R-:W1:Y:S03]  /*0780*/  LDC.64 R14, c[0x0][0x398] ;  /* 0x0000e600ff0e7b82 */ /* 0x000e660000000a00 */
[----:B------:R0:W5:Y:S01]  /*0790*/  @!P2 LDG.E R27, desc[UR6][R28.64] ;  /* 0x000000061c1ba981 */ /* 0x000162000c1e1900 */
[----:B------:R-:W-:-:S04]  /*07a0*/  IADD3 R26, PT, PT, R9, R26, R9 ;  /* 0x0000001a091a7210 */ /* 0x000fc80007ffe009 */
[----:B------:R-:W-:-:S04]  /*07b0*/  IADD3 R26, PT, PT, R9, R26, R9 ;  /* 0x0000001a091a7210 */ /* 0x000fc80007ffe009 */
[----:B------:R-:W-:Y:S02]  /*07c0*/  ISETP.GT.U32.AND P0, PT, R26, R2, PT ;  /* 0x000000021a00720c */ /* 0x000fe40003f04070 */
[C---:B-1----:R-:W-:Y:S01]  /*07d0*/  LEA R16, R14.reuse, R23, 0x2 ;  /* 0x000000170e107211 */ /* 0x042fe200078e10ff */
[C-C-:B------:R-:W-:Y:S02]  /*07e0*/  IMAD R19, R14.reuse, 0x8, R23.reuse ;  /* 0x000000080e137824 */ /* 0x140fe400078e0217 */
[----:B0-----:R-:W-:Y:S01]  /*07f0*/  IMAD R28, R14, 0xc, R23 ;  /* 0x0000000c0e1c7824 */ /* 0x001fe200078e0217 */
[----:B------:R-:W-:-:S05]  /*0800*/  IADD3 R8, PT, PT, R8, R15, RZ ;  /* 0x0000000f08087210 */ /* 0x000fca0007ffe0ff */
[----:B------:R-:W-:Y:S01]  /*0810*/  IMAD.IADD R8, R8, 0x1, R15 ;  /* 0x0000000108087824 */ /* 0x000fe200078e020f */
[C---:B------:R-:W-:Y:S01]  /*0820*/  LEA R21, R15.reuse, R21, 0x2 ;  /* 0x000000150f157211 */ /* 0x040fe200078e10ff */
[----:B------:R-:W-:Y:S01]  /*0830*/  IMAD R12, R15, 0x4, R12 ;  /* 0x000000040f0c7824 */ /* 0x000fe200078e020c */
[----:B------:R-:W-:Y:S01]  /*0840*/  LEA R20, R9, R20, 0x2 ;  /* 0x0000001409147211 */ /* 0x000fe200078e10ff */
[C---:B------:R-:W-:Y:S01]  /*0850*/  IMAD R22, R15.reuse, 0x4, R22 ;  /* 0x000000040f167824 */ /* 0x040fe200078e0216 */
[----:B------:R-:W-:Y:S01]  /*0860*/  LEA R8, R15, R8, 0x1 ;  /* 0x000000080f087211 */ /* 0x000fe200078e08ff */
[C---:B------:R-:W-:Y:S02]  /*0870*/  IMAD R13, R9.reuse, 0x4, R13 ;  /* 0x00000004090d7824 */ /* 0x040fe400078e020d */
[----:B------:R-:W-:Y:S01]  /*0880*/  IMAD R11, R9, 0x4, R11 ;  /* 0x00000004090b7824 */ /* 0x000fe200078e020b */
[----:B---3--:R0:W-:Y:S04]  /*0890*/  STS [R23], R24 ;  /* 0x0000001817007388 */ /* 0x0081e80000000800 */
[----:B----4-:R1:W-:Y:S04]  /*08a0*/  STS [R16], R25 ;  /* 0x0000001910007388 */ /* 0x0103e80000000800 */
[----:B--2---:R1:W-:Y:S04]  /*08b0*/  STS [R19], R18 ;  /* 0x0000001213007388 */ /* 0x0043e80000000800 */
[----:B-----5:R1:W-:Y:S01]  /*08c0*/  STS [R28], R27 ;  /* 0x0000001b1c007388 */ /* 0x0203e20000000800 */
[----:B0-----:R-:W-:Y:S01]  /*08d0*/  LEA R23, R14, R23, 0x4 ;  /* 0x000000170e177211 */ /* 0x001fe200078e20ff */
[----:B------:R-:W-:Y:S06]  /*08e0*/  @!P0 BRA `(.L_x_6) ;  /* 0xfffffffc004c8947 */ /* 0x000fec000383ffff */
.L_x_1:
[----:B------:R-:W-:Y:S05]  /*08f0*/  BSYNC.RECONVERGENT B0 ;  /* 0x0000000000007941 */ /* 0x000fea0003800200 */
.L_x_0:
[----:B------:R-:W-:Y:S01]  /*0900*/  BAR.SYNC.DEFER_BLOCKING 0x0 ;  /* 0x0000000000007b1d */ /* 0x000fe20000010000 */
[----:B-1----:R-:W-:-:S04]  /*0910*/  IADD3 R16, PT, PT, R5, R0, RZ ;  /* 0x0000000005107210 */ /* 0x002fc80007ffe0ff */
[----:B------:R-:W-:Y:S01]  /*0920*/  ISETP.GT.AND P0, PT, R16, R6, PT ;  /* 0x000000061000720c */ /* 0x000fe20003f04270 */
[----:B------:R-:W0:Y:S02]  /*0930*/  LDCU UR4, c[0x0][0x390] ;  /* 0x00007200ff0477ac */ /* 0x000e240008000800 */
[----:B0-----:R-:W-:-:S10]  /*0940*/  VIADD R14, R4, UR4 ;  /* 0x00000004040e7c36 */ /* 0x001fd40008000000 */
[----:B------:R-:W-:Y:S05]  /*0950*/  @P0 EXIT ;  /* 0x000000000000094d */ /* 0x000fea0003800000 */
[----:B------:R-:W0:Y:S01]  /*0960*/  LDC R5, c[0x0][0x364] ;  /* 0x0000d900ff057b82 */ /* 0x000e220000000800 */
[----:B------:R-:W1:Y:S01]  /*0970*/  LDCU UR10, c[0x3][0x8] ;  /* 0x00c00100ff0a77ac */ /* 0x000e620008000800 */
[----:B------:R-:W-:Y:S01]  /*0980*/  BSSY.RECONVERGENT B0, `(.L_x_7) ;  /* 0x000003b000007945 */ /* 0x000fe20003800200 */
[----:B------:R-:W2:Y:S01]  /*0990*/  LDCU.64 UR8, c[0x3][URZ] ;  /* 0x00c00000ff0877ac */ /* 0x000ea20008000a00 */
[----:B0-----:R-:W0:Y:S01]  /*09a0*/  I2F.U32.RP R10, R5 ;  /* 0x00000005000a7306 */ /* 0x001e220000209000 */
[----:B------:R-:W-:Y:S02]  /*09b0*/  IADD3 R11, PT, PT, R16, R5, RZ ;  /* 0x00000005100b7210 */ /* 0x000fe40007ffe0ff */
[----:B------:R-:W-:Y:S02]  /*09c0*/  ISETP.NE.U32.AND P2, PT, R5, RZ, PT ;  /* 0x000000ff0500720c */ /* 0x000fe40003f45070 */
[----:B------:R-:W-:Y:S02]  /*09d0*/  ISETP.GT.AND P0, PT, R11, R6, PT ;  /* 0x000000060b00720c */ /* 0x000fe40003f04270 */
[----:B------:R-:W-:Y:S01]  /*09e0*/  VIADDMNMX R2, R6, 0x1, R11, !PT ;  /* 0x0000000106027846 */ /* 0x000fe2000780010b */
[----:B0-----:R-:W0:Y:S02]  /*09f0*/  MUFU.RCP R10, R10 ;  /* 0x0000000a000a7308 */ /* 0x001e240000001000 */
[----:B0-----:R-:W-:-:S06]  /*0a00*/  IADD3 R8, PT, PT, R10, 0xffffffe, RZ ;  /* 0x0ffffffe0a087810 */ /* 0x001fcc0007ffe0ff */
[----:B------:R0:W3:Y:S02]  /*0a10*/  F2I.FTZ.U32.TRUNC.NTZ R9, R8 ;  /* 0x0000000800097305 */ /* 0x0000e4000021f000 */
[----:B0-----:R-:W-:Y:S02]  /*0a20*/  IMAD.MOV.U32 R8, RZ, RZ, RZ ;  /* 0x000000ffff087224 */ /* 0x001fe400078e00ff */
[----:B---3--:R-:W-:-:S04]  /*0a30*/  IMAD.MOV R4, RZ, RZ, -R9 ;  /* 0x000000ffff047224 */ /* 0x008fc800078e0a09 */
[----:B------:R-:W-:Y:S01]  /*0a40*/  IMAD R13, R4, R5, RZ ;  /* 0x00000005040d7224 */ /* 0x000fe200078e02ff */
[----:B------:R-:W-:-:S03]  /*0a50*/  SEL R4, RZ, 0x1, P0 ;  /* 0x00000001ff047807 */ /* 0x000fc60000000000 */
[----:B------:R-:W-:Y:S01]  /*0a60*/  IMAD.HI.U32 R9, R9, R13, R8 ;  /* 0x0000000d09097227 */ /* 0x000fe200078e0008 */
[----:B------:R-:W-:-:S05]  /*0a70*/  IADD3 R2, PT, PT, R2, -R11, -R4 ;  /* 0x8000000b02027210 */ /* 0x000fca0007ffe804 */
[----:B------:R-:W-:-:S05]  /*0a80*/  IMAD.HI.U32 R9, R9, R2, RZ ;  /* 0x0000000209097227 */ /* 0x000fca00078e00ff */
[----:B------:R-:W-:-:S05]  /*0a90*/  IADD3 R8, PT, PT, -R9, RZ, RZ ;  /* 0x000000ff09087210 */ /* 0x000fca0007ffe1ff */
[----:B------:R-:W-:-:S05]  /*0aa0*/  IMAD R2, R5, R8, R2 ;  /* 0x0000000805027224 */ /* 0x000fca00078e0202 */
[----:B------:R-:W-:-:S13]  /*0ab0*/  ISETP.GE.U32.AND P0, PT, R2, R5, PT ;  /* 0x000000050200720c */ /* 0x000fda0003f06070 */
[----:B------:R-:W-:Y:S01]  /*0ac0*/  @P0 IMAD.IADD R2, R2, 0x1, -R5 ;  /* 0x0000000102020824 */ /* 0x000fe200078e0a05 */
[----:B------:R-:W-:-:S04]  /*0ad0*/  @P0 IADD3 R9, PT, PT, R9, 0x1, RZ ;  /* 0x0000000109090810 */ /* 0x000fc80007ffe0ff */
[----:B------:R-:W-:-:S13]  /*0ae0*/  ISETP.GE.U32.AND P1, PT, R2, R5, PT ;  /* 0x000000050200720c */ /* 0x000fda0003f26070 */
[----:B------:R-:W-:Y:S01]  /*0af0*/  @P1 VIADD R9, R9, 0x1 ;  /* 0x0000000109091836 */ /* 0x000fe20000000000 */
[----:B------:R-:W-:-:S04]  /*0b00*/  @!P2 LOP3.LUT R9, RZ, R5, RZ, 0x33, !PT ;  /* 0x00000005ff09a212 */ /* 0x000fc800078e33ff */
[----:B------:R-:W-:-:S04]  /*0b10*/  IADD3 R17, PT, PT, R4, R9, RZ ;  /* 0x0000000904117210 */ /* 0x000fc80007ffe0ff */
[----:B------:R-:W-:-:S04]  /*0b20*/  LOP3.LUT R2, R17, 0x3, RZ, 0xc0, !PT ;  /* 0x0000000311027812 */ /* 0x000fc800078ec0ff */
[----:B------:R-:W-:Y:S01]  /*0b30*/  ISETP.NE.AND P0, PT, R2, 0x3, PT ;  /* 0x000000030200780c */ /* 0x000fe20003f05270 */
[----:B------:R-:W-:-:S12]  /*0b40*/  VIADD R2, R7, 0x10 ;  /* 0x0000001007027836 */ /* 0x000fd80000000000 */
[----:B-12---:R-:W-:Y:S05]  /*0b50*/  @!P0 BRA `(.L_x_8) ;  /* 0x0000000000748947 */ /* 0x006fea0003800000 */
[----:B------:R-:W0:Y:S01]  /*0b60*/  S2UR UR5, SR_CgaCtaId ;  /* 0x00000000000579c3 */ /* 0x000e220000008800 */
[----:B------:R-:W-:Y:S01]  /*0b70*/  UMOV UR4, 0x400 ;  /* 0x0000040000047882 */ /* 0x000fe20000000000 */
[----:B------:R-:W-:Y:S01]  /*0b80*/  IMAD R0, R0, 0x10, R3 ;  /* 0x0000001000007824 */ /* 0x000fe200078e0203 */
[----:B------:R-:W-:Y:S01]  /*0b90*/  IADD3 R2, PT, PT, R17, 0x1, RZ ;  /* 0x0000000111027810 */ /* 0x000fe20007ffe0ff */
[----:B------:R-:W-:Y:S03]  /*0ba0*/  BSSY.RECONVERGENT B1, `(.L_x_9) ;  /* 0x0000017000017945 */ /* 0x000fe60003800200 */
[----:B------:R-:W-:Y:S01]  /*0bb0*/  LOP3.LUT R2, R2, 0x3, RZ, 0xc0, !PT ;  /* 0x0000000302027812 */ /* 0x000fe200078ec0ff */
[----:B------:R-:W1:Y:S03]  /*0bc0*/  LDC.64 R10, c[0x0][0x380] ;  /* 0x0000e000ff0a7b82 */ /* 0x000e660000000a00 */
[----:B------:R-:W-:-:S05]  /*0bd0*/  IADD3 R4, PT, PT, -R2, RZ, RZ ;  /* 0x000000ff02047210 */ /* 0x000fca0007ffe1ff */
[----:B------:R-:W2:Y:S01]  /*0be0*/  LDC.64 R8, c[0x0][0x398] ;  /* 0x0000e600ff087b82 */ /* 0x000ea20000000a00 */
[----:B0-----:R-:W-:-:S06]  /*0bf0*/  ULEA UR4, UR5, UR4, 0x18 ;  /* 0x0000000405047291 */ /* 0x001fcc000f8ec0ff */
[----:B------:R-:W-:-:S05]  /*0c00*/  LEA R0, R0, UR4, 0x2 ;  /* 0x0000000400007c11 */ /* 0x000fca000f8e10ff */
[----:B------:R-:W-:-:S07]  /*0c10*/  VIADD R13, R0, 0x80 ;  /* 0x00000080000d7836 */ /* 0x000fce0000000000 */
.L_x_10:
[----:B0-----:R-:W0:Y:S01]  /*0c20*/  LDS R0, [R13] ;  /* 0x000000000d007984 */ /* 0x001e220000000800 */
[----:B------:R-:W-:Y:S01]  /*0c30*/  IADD3 R4, PT, PT, R4, 0x1, RZ ;  /* 0x0000000104047810 */ /* 0x000fe20007ffe0ff */
[----:B------:R-:W-:Y:S01]  /*0c40*/  IMAD.IADD R16, R5, 0x1, R16 ;  /* 0x0000000105107824 */ /* 0x000fe200078e0210 */
[----:B--2---:R-:W-:Y:S01]  /*0c50*/  IADD3 R7, PT, PT, R7, R8, RZ ;  /* 0x0000000807077210 */ /* 0x004fe20007ffe0ff */
[----:B------:R-:W2:Y:S01]  /*0c60*/  LDS R2, [R13+-0x40] ;  /* 0xffffc0000d027984 */ /* 0x000ea20000000800 */
[----:B------:R-:W-:-:S03]  /*0c70*/  ISETP.NE.AND P0, PT, R4, RZ, PT ;  /* 0x000000ff0400720c */ /* 0x000fc60003f05270 */
[----:B------:R3:W4:Y:S02]  /*0c80*/  LDS R12, [R13+-0x80] ;  /* 0xffff80000d0c7984 */ /* 0x0007240000000800 */
[----:B---3--:R-:W-:Y:S01]  /*0c90*/  LEA R13, R8, R13, 0x2 ;  /* 0x0000000d080d7211 */ /* 0x008fe200078e10ff */
[----:B0-----:R-:W-:-:S04]  /*0ca0*/  FFMA R3, R0, UR8, RZ ;  /* 0x0000000800037c23 */ /* 0x001fc800080000ff */
[----:B--2---:R-:W-:Y:S01]  /*0cb0*/  FFMA R15, R2, UR9, R3 ;  /* 0x00000009020f7c23 */ /* 0x004fe20008000003 */
[----:B-1----:R-:W-:-:S04]  /*0cc0*/  IMAD.WIDE R2, R14, 0x4, R10 ;  /* 0x000000040e027825 */ /* 0x002fc800078e020a */
[----:B----4-:R-:W-:Y:S01]  /*0cd0*/  FFMA R15, R12, UR10, R15 ;  /* 0x0000000a0c0f7c23 */ /* 0x010fe2000800000f */
[----:B------:R-:W-:-:S04]  /*0ce0*/  IMAD.IADD R14, R14, 0x1, R9 ;  /* 0x000000010e0e7824 */ /* 0x000fc800078e0209 */
[----:B------:R0:W-:Y:S01]  /*0cf0*/  STG.E desc[UR6][R2.64], R15 ;  /* 0x0000000f02007986 */ /* 0x0001e2000c101906 */
[----:B------:R-:W-:Y:S05]  /*0d00*/  @P0 BRA `(.L_x_10) ;  /* 0xfffffffc00c40947 */ /* 0x000fea000383ffff */
[----:B------:R-:W-:Y:S05]  /*0d10*/  BSYNC.RECONVERGENT B1 ;  /* 0x0000000000017941 */ /* 0x000fea0003800200 */
.L_x_9:
[----:B0-----:R-:W-:-:S07]  /*0d20*/  VIADD R2, R7, 0x10 ;  /* 0x0000001007027836 */ /* 0x001fce0000000000 */
.L_x_8:
[----:B------:R-:W-:Y:S05]  /*0d30*/  BSYNC.RECONVERGENT B0 ;  /* 0x0000000000007941 */ /* 0x000fea0003800200 */
.L_x_7:
[----:B------:R-:W-:-:S13]  /*0d40*/  ISETP.GE.U32.AND P0, PT, R17, 0x3, PT ;  /* 0x000000031100780c */ /* 0x000fda0003f06070 */
[----:B------:R-:W-:Y:S05]  /*0d50*/  @!P0 EXIT ;  /* 0x000000000000894d */ /* 0x000fea0003800000 */
[----:B------:R-:W0:Y:S01]  /*0d60*/  S2UR UR5, SR_CgaCtaId ;  /* 0x00000000000579c3 */ /* 0x000e220000008800 */
[----:B------:R-:W-:Y:S01]  /*0d70*/  UMOV UR4, 0x400 ;  /* 0x0000040000047882 */ /* 0x000fe20000000000 */
[----:B------:R-:W1:Y:S01]  /*0d80*/  LDCU UR10, c[0x3][0x8] ;  /* 0x00c00100ff0a77ac */ /* 0x000e620008000800 */
[----:B------:R-:W2:Y:S05]  /*0d90*/  LDCU.64 UR8, c[0x3][URZ] ;  /* 0x00c00000ff0877ac */ /* 0x000eaa0008000a00 */
[----:B------:R-:W3:Y:S08]  /*0da0*/  LDC.64 R8, c[0x0][0x380] ;  /* 0x0000e000ff087b82 */ /* 0x000ef00000000a00 */
[----:B------:R-:W4:Y:S01]  /*0db0*/  LDC.64 R10, c[0x0][0x398] ;  /* 0x0000e600ff0a7b82 */ /* 0x000f220000000a00 */
[----:B0-----:R-:W-:-:S06]  /*0dc0*/  ULEA UR4, UR5, UR4, 0x18 ;  /* 0x0000000405047291 */ /* 0x001fcc000f8ec0ff */
[----:B------:R-:W-:-:S04]  /*0dd0*/  LEA R2, R2, UR4, 0x2 ;  /* 0x0000000402027c11 */ /* 0x000fc8000f8e10ff */
[----:B-12---:R-:W-:-:S07]  /*0de0*/  IADD3 R7, PT, PT, R2, -0x40, RZ ;  /* 0xffffffc002077810 */ /* 0x006fce0007ffe0ff */
.L_x_11:
[----:B----4-:R-:W-:Y:S01]  /*0df0*/  IMAD R27, R10, 0x4, R7 ;  /* 0x000000040a1b7824 */ /* 0x010fe200078e0207 */
[----:B-1----:R-:W0:Y:S01]  /*0e00*/  LDS R3, [R7+0x80] ;  /* 0x0000800007037984 */ /* 0x002e220000000800 */
[----:B---3--:R-:W-:Y:S01]  /*0e10*/  IMAD.WIDE R12, R14, 0x4, R8 ;  /* 0x000000040e0c7825 */ /* 0x008fe200078e0208 */
[----:B------:R-:W-:Y:S02]  /*0e20*/  LEA R16, R5, R16, 0x2 ;  /* 0x0000001005107211 */ /* 0x000fe400078e10ff */
[----:B------:R-:W-:Y:S01]  /*0e30*/  LEA R28, R10, R27, 0x2 ;  /* 0x0000001b0a1c7211 */ /* 0x000fe200078e10ff */
[----:B------:R-:W1:Y:S01]  /*0e40*/  LDS R4, [R27+0x80] ;  /* 0x000080001b047984 */ /* 0x000e620000000800 */
[----:B------:R-:W-:Y:S01]  /*0e50*/  ISETP.GT.AND P0, PT, R16, R6, PT ;  /* 0x000000061000720c */ /* 0x000fe20003f04270 */
[----:B------:R-:W-:Y:S02]  /*0e60*/  IMAD.WIDE R18, R11, 0x4, R12 ;  /* 0x000000040b127825 */ /* 0x000fe400078e020c */
[----:B------:R-:W2:Y:S02]  /*0e70*/  LDS R2, [R28+0x80] ;  /* 0x000080001c027984 */ /* 0x000ea40000000800 */
[----:B------:R-:W-:-:S02]  /*0e80*/  IMAD R29, R10, 0x4, R28 ;  /* 0x000000040a1d7824 */ /* 0x000fc400078e021c */
[----:B------:R-:W3:Y:S01]  /*0e90*/  LDS R25, [R7+0x40] ;  /* 0x0000400007197984 */ /* 0x000ee20000000800 */
[----:B------:R-:W-:-:S03]  /*0ea0*/  IMAD R14, R11, 0x4, R14 ;  /* 0x000000040b0e7824 */ /* 0x000fc600078e020e */
[----:B------:R-:W4:Y:S04]  /*0eb0*/  LDS R0, [R29+0x80] ;  /* 0x000080001d007984 */ /* 0x000f280000000800 */
[----:B------:R-:W5:Y:S04]  /*0ec0*/  LDS R24, [R27+0x40] ;  /* 0x000040001b187984 */ /* 0x000f680000000800 */
[----:B------:R-:W5:Y:S04]  /*0ed0*/  LDS R23, [R28+0x40] ;  /* 0x000040001c177984 */ /* 0x000f680000000800 */
[----:B------:R-:W5:Y:S04]  /*0ee0*/  LDS R21, [R29+0x40] ;  /* 0x000040001d157984 */ /* 0x000f680000000800 */
[----:B------:R0:W5:Y:S04]  /*0ef0*/  LDS R22, [R7] ;  /* 0x0000000007167984 */ /* 0x0001680000000800 */
[----:B------:R-:W5:Y:S01]  /*0f00*/  LDS R20, [R27] ;  /* 0x000000001b147984 */ /* 0x000f620000000800 */
[----:B0-----:R-:W-:-:S03]  /*0f10*/  FFMA R26, R3, UR8, RZ ;  /* 0x00000008031a7c23 */ /* 0x001fc600080000ff */
[----:B------:R-:W0:Y:S01]  /*0f20*/  LDS R17, [R28] ;  /* 0x000000001c117984 */ /* 0x000e220000000800 */
[----:B------:R-:W-:-:S03]  /*0f30*/  LEA R7, R10, R7, 0x4 ;  /* 0x000000070a077211 */ /* 0x000fc600078e20ff */
[----:B------:R5:W0:Y:S01]  /*0f40*/  LDS R15, [R29] ;  /* 0x000000001d0f7984 */ /* 0x000a220000000800 */
[----:B-1----:R-:W-:Y:S01]  /*0f50*/  FFMA R3, R4, UR8, RZ ;  /* 0x0000000804037c23 */ /* 0x002fe200080000ff */
[----:B--2---:R-:W-:Y:S01]  /*0f60*/  FFMA R2, R2, UR8, RZ ;  /* 0x0000000802027c23 */ /* 0x004fe200080000ff */
[----:B---3--:R-:W-:Y:S01]  /*0f70*/  FFMA R25, R25, UR9, R26 ;  /* 0x0000000919197c23 */ /* 0x008fe2000800001a */
[----:B----4-:R-:W-:Y:S01]  /*0f80*/  FFMA R4, R0, UR8, RZ ;  /* 0x0000000800047c23 */ /* 0x010fe200080000ff */
[----:B-----5:R-:W-:Y:S01]  /*0f90*/  FFMA R29, R24, UR9, R3 ;  /* 0x00000009181d7c23 */ /* 0x020fe20008000003 */
[----:B------:R-:W-:Y:S01]  /*0fa0*/  FFMA R0, R23, UR9, R2 ;  /* 0x0000000917007c23 */ /* 0x000fe20008000002 */
[----:B------:R-:W-:-:S04]  /*0fb0*/  IMAD.WIDE R2, R11, 0x4, R18 ;  /* 0x000000040b027825 */ /* 0x000fc800078e0212 */
[----:B------:R-:W-:Y:S01]  /*0fc0*/  FFMA R4, R21, UR9, R4 ;  /* 0x0000000915047c23 */ /* 0x000fe20008000004 */
[----:B------:R-:W-:Y:S01]  /*0fd0*/  FFMA R25, R22, UR10, R25 ;  /* 0x0000000a16197c23 */ /* 0x000fe20008000019 */
[----:B------:R-:W-:Y:S01]  /*0fe0*/  FFMA R29, R20, UR10, R29 ;  /* 0x0000000a141d7c23 */ /* 0x000fe2000800001d */
[----:B------:R-:W-:-:S03]  /*0ff0*/  IMAD.WIDE R20, R11, 0x4, R2 ;  /* 0x000000040b147825 */ /* 0x000fc600078e0202 */
[----:B------:R1:W-:Y:S01]  /*1000*/  STG.E desc[UR6][R12.64], R25 ;  /* 0x000000190c007986 */ /* 0x0003e2000c101906 */
[----:B0-----:R-:W-:-:S03]  /*1010*/  FFMA R17, R17, UR10, R0 ;  /* 0x0000000a11117c23 */ /* 0x001fc60008000000 */
[----:B------:R1:W-:Y:S01]  /*1020*/  STG.E desc[UR6][R18.64], R29 ;  /* 0x0000001d12007986 */ /* 0x0003e2000c101906 */
[----:B------:R-:W-:-:S03]  /*1030*/  FFMA R15, R15, UR10, R4 ;  /* 0x0000000a0f0f7c23 */ /* 0x000fc60008000004 */
[----:B------:R1:W-:Y:S04]  /*1040*/  STG.E desc[UR6][R2.64], R17 ;  /* 0x0000001102007986 */ /* 0x0003e8000c101906 */
[----:B------:R1:W-:Y:S01]  /*1050*/  STG.E desc[UR6][R20.64], R15 ;  /* 0x0000000f14007986 */ /* 0x0003e2000c101906 */
[----:B------:R-:W-:Y:S05]  /*1060*/  @!P0 BRA `(.L_x_11) ;  /* 0xfffffffc00608947 */ /* 0x000fea000383ffff */
[----:B------:R-:W-:Y:S05]  /*1070*/  EXIT ;  /* 0x000000000000794d */ /* 0x000fea0003800000 */
.L_x_12:
[----:B------:R-:W-:-:S00]  /*1080*/  BRA `(.L_x_12) ;  /* 0xfffffffc00fc7947 */ /* 0x000fc0000383ffff */
[----:B------:R-:W-:-:S00]  /*1090*/  NOP ;  /* 0x0000000000007918 */ /* 0x000fc00000000000 */
        /* <DEDUP_REMOVED lines=14> */
.L_x_18:


//--------------------- .text._Z17convolutionRowGPUPfS_ii --------------------------
	.section	.text._Z17convolutionRowGPUPfS_ii,"ax",@progbits
	.align	128
        .global         _Z17convolutionRowGPUPfS_ii
        .type           _Z17convolutionRowGPUPfS_ii,@function
        .size           _Z17convolutionRowGPUPfS_ii,(.L_x_19 - _Z17convolutionRowGPUPfS_ii)
        .other          _Z17convolutionRowGPUPfS_ii,@"STO_CUDA_ENTRY STV_DEFAULT"
_Z17convolutionRowGPUPfS_ii:
.text._Z17convolutionRowGPUPfS_ii:
[----:B------:R-:W-:Y:S01]  /*0000*/  LDC R1, c[0x0][0x37c] ;  /* 0x0000df00ff017b82 */ /* 0x000fe20000000800 */
[----:B------:R-:W0:Y:S07]  /*0010*/  S2R R8, SR_CTAID.X ;  /* 0x0000000000087919 */ /* 0x000e2e0000002500 */
[----:B------:R-:W1:Y:S01]  /*0020*/  S2UR UR5, SR_CgaCtaId ;  /* 0x00000000000579c3 */ /* 0x000e620000008800 */
[----:B------:R-:W-:Y:S01]  /*0030*/  UMOV UR4, 0x400 ;  /* 0x0000040000047882 */ /* 0x000fe20000000000 */
[----:B------:R-:W2:Y:S01]  /*0040*/  LDCU.64 UR6, c[0x0][0x358] ;  /* 0x00006b00ff0677ac */ /* 0x000ea20008000a00 */
[----:B------:R-:W3:Y:S01]  /*0050*/  S2R R3, SR_TID.X ;  /* 0x0000000000037919 */ /* 0x000ee20000002100 */
[----:B------:R-:W-:Y:S04]  /*0060*/  BSSY.RECONVERGENT B0, `(.L_x_13) ;  /* 0x0000018000007945 */ /* 0x000fe80003800200 */
[----:B------:R-:W4:Y:S08]  /*0070*/  LDC R9, c[0x0][0x390] ;  /* 0x0000e400ff097b82 */ /* 0x000f300000000800 */
[----:B------:R-:W2:Y:S01]  /*0080*/  S2UR UR8, SR_CTAID.Y ;  /* 0x00000000000879c3 */ /* 0x000ea20000002600 */
[----:B-1----:R-:W-:Y:S01]  /*0090*/  ULEA UR4, UR5, UR4, 0x18 ;  /* 0x0000000405047291 */ /* 0x002fe2000f8ec0ff */
[C---:B0-----:R-:W-:Y:S01]  /*00a0*/  IMAD.SHL.U32 R0, R8.reuse, 0x80, RZ ;  /* 0x0000008008007824 */ /* 0x041fe200078e00ff */
[----:B----4-:R-:W-:Y:S01]  /*00b0*/  IADD3 R5, PT, PT, R9, -0x1, RZ ;  /* 0xffffffff09057810 */ /* 0x010fe20007ffe0ff */
[----:B---3--:R-:W-:-:S03]  /*00c0*/  IMAD R4, R8, 0x80, R3 ;  /* 0x0000008008047824 */ /* 0x008fc600078e0203 */
[----:B------:R-:W-:Y:S02]  /*00d0*/  IADD3 R2, PT, PT, R0, -0x1, RZ ;  /* 0xffffffff00027810 */ /* 0x000fe40007ffe0ff */
[----:B------:R-:W-:Y:S01]  /*00e0*/  LEA R6, R3, UR4, 0x2 ;  /* 0x0000000403067c11 */ /* 0x000fe2000f8e10ff */
[----:B------:R-:W-:-:S05]  /*00f0*/  VIADD R7, R4, 0xfffffff0 ;  /* 0xfffffff004077836 */ /* 0x000fca0000000000 */
[----:B------:R-:W-:-:S13]  /*0100*/  ISETP.GE.AND P0, PT, R7, R2, PT ;  /* 0x000000020700720c */ /* 0x000fda0003f06270 */
[----:B--2---:R-:W-:Y:S05]  /*0110*/  @!P0 BRA `(.L_x_14) ;  /* 0x0000000000308947 */ /* 0x004fea0003800000 */
[----:B------:R-:W-:Y:S01]  /*0120*/  VIADDMNMX R0, R0, 0x80, R5, PT ;  /* 0x0000008000007846 */ /* 0x000fe20003800105 */
[----:B------:R-:W-:Y:S01]  /*0130*/  BSSY.RECONVERGENT B1, `(.L_x_15) ;  /* 0x0000009000017945 */ /* 0x000fe20003800200 */
[----:B------:R-:W-:Y:S02]  /*0140*/  HFMA2 R3, -RZ, RZ, 0, 0 ;  /* 0x00000000ff037431 */ /* 0x000fe400000001ff */
[----:B------:R-:W-:-:S04]  /*0150*/  ISETP.GT.AND P0, PT, R7, R0, PT ;  /* 0x000000000700720c */ /* 0x000fc80003f04270 */
[----:B------:R-:W-:-:S13]  /*0160*/  ISETP.LT.OR P0, PT, R7, RZ, P0 ;  /* 0x000000ff0700720c */ /* 0x000fda0000701670 */
[----:B------:R-:W-:Y:S05]  /*0170*/  @P0 BRA `(.L_x_16) ;  /* 0x0000000000100947 */ /* 0x000fea0003800000 */
[----:B------:R-:W0:Y:S01]  /*0180*/  LDC.64 R2, c[0x0][0x388] ;  /* 0x0000e200ff027b82 */ /* 0x000e220000000a00 */
[----:B------:R-:W-:-:S04]  /*0190*/  IMAD R7, R9, UR8, R7 ;  /* 0x0000000809077c24 */ /* 0x000fc8000f8e0207 */
[----:B0-----:R-:W-:-:S06]  /*01a0*/  IMAD.WIDE R2, R7, 0x4, R2 ;  /* 0x0000000407027825 */ /* 0x001fcc00078e0202 */
[----:B------:R0:W5:Y:S02]  /*01b0*/  LDG.E R3, desc[UR6][R2.64] ;  /* 0x0000000602037981 */ /* 0x000164000c1e1900 */
.L_x_16:
[----:B------:R-:W-:Y:S05]  /*01c0*/  BSYNC.RECONVERGENT B1 ;  /* 0x0000000000017941 */ /* 0x000fea0003800200 */
.L_x_15:
[----:B-----5:R1:W-:Y:S02]  /*01d0*/  STS [R6+-0x3c], R3 ;  /* 0xffffc40306007388 */ /* 0x0203e40000000800 */
.L_x_14:
[----:B------:R-:W-:Y:S05]  /*01e0*/  BSYNC.RECONVERGENT B0 ;  /* 0x0000000000007941 */ /* 0x000fea0003800200 */
.L_x_13:
[----:B------:R-:W-:Y:S01]  /*01f0*/  BAR.SYNC.DEFER_BLOCKING 0x0 ;  /* 0x0000000000007b1d */ /* 0x000fe20000010000 */
[----:B------:R-:W-:-:S04]  /*0200*/  LEA R0, R8, 0x7f, 0x7 ;  /* 0x0000007f08007811 */ /* 0x000fc800078e38ff */
[----:B------:R-:W-:-:S04]  /*0210*/  VIMNMX R5, PT, PT, R5, R0, PT ;  /* 0x0000000005057248 */ /* 0x000fc80003fe0100 */
[----:B------:R-:W-:-:S13]  /*0220*/  ISETP.GT.AND P0, PT, R4, R5, PT ;  /* 0x000000050400720c */ /* 0x000fda0003f04270 */
[----:B------:R-:W-:Y:S05]  /*0230*/  @P0 EXIT ;  /* 0x000000000000094d */ /* 0x000fea0003800000 */
[----:B------:R-:W2:Y:S01]  /*0240*/  LDS R0, [R6+0x8] ;  /* 0x0000080006007984 */ /* 0x000ea20000000800 */
[----:B------:R-:W2:Y:S01]  /*0250*/  LDCU.64 UR4, c[0x3][URZ] ;  /* 0x00c00000ff0477ac */ /* 0x000ea20008000a00 */
[----:B01----:R-:W0:Y:S01]  /*0260*/  LDC.64 R2, c[0x0][0x380] ;  /* 0x0000e000ff027b82 */ /* 0x003e220000000a00 */
[----:B------:R-:W-:Y:S01]  /*0270*/  IMAD R9, R9, UR8, R4 ;  /* 0x0000000809097c24 */ /* 0x000fe2000f8e0204 */
[----:B------:R-:W1:Y:S01]  /*0280*/  LDS R7, [R6+0x4] ;  /* 0x0000040006077984 */ /* 0x000e620000000800 */
[----:B------:R-:W3:Y:S03]  /*0290*/  LDCU UR9, c[0x3][0x8] ;  /* 0x00c00100ff0977ac */ /* 0x000ee60008000800 */
[----:B------:R-:W3:Y:S01]  /*02a0*/  LDS R5, [R6] ;  /* 0x0000000006057984 */ /* 0x000ee20000000800 */
[----:B0-----:R-:W-:-:S04]  /*02b0*/  IMAD.WIDE R2, R9, 0x4, R2 ;  /* 0x0000000409027825 */ /* 0x001fc800078e0202 */
[----:B--2---:R-:W-:-:S04]  /*02c0*/  FFMA R0, R0, UR4, RZ ;  /* 0x0000000400007c23 */ /* 0x004fc800080000ff */
[----:B-1----:R-:W-:-:S04]  /*02d0*/  FFMA R0, R7, UR5, R0 ;  /* 0x0000000507007c23 */ /* 0x002fc80008000000 */
[----:B---3--:R-:W-:-:S05]  /*02e0*/  FFMA R5, R5, UR9, R0 ;  /* 0x0000000905057c23 */ /* 0x008fca0008000000 */
[----:B------:R-:W-:Y:S01]  /*02f0*/  STG.E desc[UR6][R2.64], R5 ;  /* 0x0000000502007986 */ /* 0x000fe2000c101906 */
[----:B------:R-:W-:Y:S05]  /*0300*/  EXIT ;  /* 0x000000000000794d */ /* 0x000fea0003800000 */
.L_x_17:
        /* <DEDUP_REMOVED lines=15> */
.L_x_19:


//--------------------- .nv.shared._Z20convolutionColumnGPUPfS_iiii --------------------------
	.section	.nv.shared._Z20convolutionColumnGPUPfS_iiii,"aw",@nobits
	.sectionflags	@""
	.align	4
.nv.shared._Z20convolutionColumnGPUPfS_iiii:
	.zero		4224


//--------------------- .nv.shared.reserved.0     --------------------------
	.section	.nv.shared.reserved.0,"aw",@nobits
	.weak		__nv_reservedSMEM_offset_0_alias
	.size		__nv_reservedSMEM_offset_0_alias, 0, 64
	.other		__nv_reservedSMEM_offset_0_alias,@"STO_CUDA_RESERVED_SHARED STV_DEFAULT"
__nv_reservedSMEM_offset_0_alias:
	.zero		0
	.zero		64


//--------------------- .nv.shared._Z17convolutionRowGPUPfS_ii --------------------------
	.section	.nv.shared._Z17convolutionRowGPUPfS_ii,"aw",@nobits
	.sectionflags	@""
	.align	4
.nv.shared._Z17convolutionRowGPUPfS_ii:
	.zero		1544


//--------------------- .nv.constant0._Z20convolutionColumnGPUPfS_iiii --------------------------
	.section	.nv.constant0._Z20convolutionColumnGPUPfS_iiii,"a",@progbits
	.sectionflags	@""
	.align	4
.nv.constant0._Z20convolutionColumnGPUPfS_iiii:
	.zero		928


//--------------------- .nv.constant0._Z17convolutionRowGPUPfS_ii --------------------------
	.section	.nv.constant0._Z17convolutionRowGPUPfS_ii,"a",@progbits
	.sectionflags	@""
	.align	4
.nv.constant0._Z17convolutionRowGPUPfS_ii:
	.zero		920


//--------------------- SYMBOLS --------------------------

	.type		.nv.reservedSmem.offset0,@object
	.size		.nv.reservedSmem.offset0,0x4
	.type		.nv.reservedSmem.cap,@object
	.size		.nv.reservedSmem.cap,0x4
